//
// Generated by NVIDIA NVVM Compiler
//
// Compiler Build ID: CL-36424714
// Cuda compilation tools, release 13.0, V13.0.88
// Based on NVVM 20.0.0
//

.version 9.0
.target sm_100
.address_size 64

	// .globl	_Z26hermitian_transpose_kernelPK6float2PS_i

.visible .entry _Z26hermitian_transpose_kernelPK6float2PS_i(
	.param .u64 .ptr .align 1 _Z26hermitian_transpose_kernelPK6float2PS_i_param_0,
	.param .u64 .ptr .align 1 _Z26hermitian_transpose_kernelPK6float2PS_i_param_1,
	.param .u32 _Z26hermitian_transpose_kernelPK6float2PS_i_param_2
)
{
	.reg .pred 	%p<2>;
	.reg .b32 	%r<15>;
	.reg .b32 	%f<4>;
	.reg .b64 	%rd<9>;

	ld.param.u64 	%rd1, [_Z26hermitian_transpose_kernelPK6float2PS_i_param_0];
	ld.param.u64 	%rd2, [_Z26hermitian_transpose_kernelPK6float2PS_i_param_1];
	ld.param.u32 	%r4, [_Z26hermitian_transpose_kernelPK6float2PS_i_param_2];
	mov.u32 	%r5, %tid.x;
	mov.u32 	%r6, %ntid.x;
	mov.u32 	%r7, %ctaid.x;
	mad.lo.s32 	%r1, %r6, %r7, %r5;
	mov.u32 	%r8, %tid.y;
	mov.u32 	%r9, %ntid.y;
	mov.u32 	%r10, %ctaid.y;
	mad.lo.s32 	%r11, %r9, %r10, %r8;
	max.s32 	%r12, %r1, %r11;
	setp.ge.s32 	%p1, %r12, %r4;
	@%p1 bra 	$L__BB0_2;
	cvta.to.global.u64 	%rd3, %rd1;
	cvta.to.global.u64 	%rd4, %rd2;
	mad.lo.s32 	%r13, %r4, %r11, %r1;
	mad.lo.s32 	%r14, %r4, %r1, %r11;
	mul.wide.s32 	%rd5, %r13, 8;
	add.s64 	%rd6, %rd3, %rd5;
	ld.global.v2.f32 	{%f1, %f2}, [%rd6];
	mul.wide.s32 	%rd7, %r14, 8;
	add.s64 	%rd8, %rd4, %rd7;
	neg.f32 	%f3, %f2;
	st.global.v2.f32 	[%rd8], {%f1, %f3};
$L__BB0_2:
	ret;

}
	// .globl	_Z26complex_matrix_mult_kernelPK6float2S1_PS_iii
.visible .entry _Z26complex_matrix_mult_kernelPK6float2S1_PS_iii(
	.param .u64 .ptr .align 1 _Z26complex_matrix_mult_kernelPK6float2S1_PS_iii_param_0,
	.param .u64 .ptr .align 1 _Z26complex_matrix_mult_kernelPK6float2S1_PS_iii_param_1,
	.param .u64 .ptr .align 1 _Z26complex_matrix_mult_kernelPK6float2S1_PS_iii_param_2,
	.param .u32 _Z26complex_matrix_mult_kernelPK6float2S1_PS_iii_param_3,
	.param .u32 _Z26complex_matrix_mult_kernelPK6float2S1_PS_iii_param_4,
	.param .u32 _Z26complex_matrix_mult_kernelPK6float2S1_PS_iii_param_5
)
{
	.reg .pred 	%p<13>;
	.reg .b32 	%r<41>;
	.reg .b32 	%f<204>;
	.reg .b64 	%rd<53>;

	ld.param.u64 	%rd7, [_Z26complex_matrix_mult_kernelPK6float2S1_PS_iii_param_0];
	ld.param.u64 	%rd8, [_Z26complex_matrix_mult_kernelPK6float2S1_PS_iii_param_1];
	ld.param.u64 	%rd6, [_Z26complex_matrix_mult_kernelPK6float2S1_PS_iii_param_2];
	ld.param.u32 	%r20, [_Z26complex_matrix_mult_kernelPK6float2S1_PS_iii_param_3];
	ld.param.u32 	%r18, [_Z26complex_matrix_mult_kernelPK6float2S1_PS_iii_param_4];
	ld.param.u32 	%r19, [_Z26complex_matrix_mult_kernelPK6float2S1_PS_iii_param_5];
	cvta.to.global.u64 	%rd1, %rd8;
	cvta.to.global.u64 	%rd2, %rd7;
	mov.u32 	%r21, %ctaid.y;
	mov.u32 	%r22, %ntid.y;
	mov.u32 	%r23, %tid.y;
	mad.lo.s32 	%r1, %r21, %r22, %r23;
	mov.u32 	%r24, %ctaid.x;
	mov.u32 	%r25, %ntid.x;
	mov.u32 	%r26, %tid.x;
	mad.lo.s32 	%r2, %r24, %r25, %r26;
	setp.ge.s32 	%p1, %r1, %r20;
	setp.ge.s32 	%p2, %r2, %r19;
	or.pred  	%p3, %p1, %p2;
	@%p3 bra 	$L__BB1_14;
	setp.lt.s32 	%p4, %r18, 1;
	mov.f32 	%f202, 0f00000000;
	mov.f32 	%f203, %f202;
	@%p4 bra 	$L__BB1_13;
	mul.lo.s32 	%r3, %r18, %r1;
	and.b32  	%r4, %r18, 7;
	setp.lt.u32 	%p5, %r18, 8;
	mov.f32 	%f203, 0f00000000;
	mov.b32 	%r39, 0;
	mov.f32 	%f202, %f203;
	@%p5 bra 	$L__BB1_5;
	and.b32  	%r39, %r18, 2147483640;
	neg.s32 	%r37, %r39;
	shl.b32 	%r7, %r19, 3;
	mul.wide.u32 	%rd9, %r3, 8;
	add.s64 	%rd10, %rd9, %rd2;
	add.s64 	%rd52, %rd10, 32;
	mov.f32 	%f203, 0f00000000;
	mul.wide.s32 	%rd13, %r19, 8;
	mov.u32 	%r36, %r2;
$L__BB1_4:
	.pragma "nounroll";
	ld.global.v2.f32 	{%f29, %f30}, [%rd52+-32];
	mul.wide.s32 	%rd11, %r36, 8;
	add.s64 	%rd12, %rd1, %rd11;
	ld.global.v2.f32 	{%f31, %f32}, [%rd12];
	mul.f32 	%f33, %f29, %f31;
	mul.f32 	%f34, %f30, %f32;
	sub.f32 	%f35, %f33, %f34;
	mul.f32 	%f36, %f29, %f32;
	fma.rn.f32 	%f37, %f30, %f31, %f36;
	add.f32 	%f38, %f202, %f35;
	add.f32 	%f39, %f203, %f37;
	ld.global.v2.f32 	{%f40, %f41}, [%rd52+-24];
	add.s64 	%rd14, %rd12, %rd13;
	ld.global.v2.f32 	{%f42, %f43}, [%rd14];
	mul.f32 	%f44, %f40, %f42;
	mul.f32 	%f45, %f41, %f43;
	sub.f32 	%f46, %f44, %f45;
	mul.f32 	%f47, %f40, %f43;
	fma.rn.f32 	%f48, %f41, %f42, %f47;
	add.f32 	%f49, %f38, %f46;
	add.f32 	%f50, %f39, %f48;
	ld.global.v2.f32 	{%f51, %f52}, [%rd52+-16];
	add.s64 	%rd15, %rd14, %rd13;
	ld.global.v2.f32 	{%f53, %f54}, [%rd15];
	mul.f32 	%f55, %f51, %f53;
	mul.f32 	%f56, %f52, %f54;
	sub.f32 	%f57, %f55, %f56;
	mul.f32 	%f58, %f51, %f54;
	fma.rn.f32 	%f59, %f52, %f53, %f58;
	add.f32 	%f60, %f49, %f57;
	add.f32 	%f61, %f50, %f59;
	ld.global.v2.f32 	{%f62, %f63}, [%rd52+-8];
	add.s64 	%rd16, %rd15, %rd13;
	ld.global.v2.f32 	{%f64, %f65}, [%rd16];
	mul.f32 	%f66, %f62, %f64;
	mul.f32 	%f67, %f63, %f65;
	sub.f32 	%f68, %f66, %f67;
	mul.f32 	%f69, %f62, %f65;
	fma.rn.f32 	%f70, %f63, %f64, %f69;
	add.f32 	%f71, %f60, %f68;
	add.f32 	%f72, %f61, %f70;
	ld.global.v2.f32 	{%f73, %f74}, [%rd52];
	add.s64 	%rd17, %rd16, %rd13;
	ld.global.v2.f32 	{%f75, %f76}, [%rd17];
	mul.f32 	%f77, %f73, %f75;
	mul.f32 	%f78, %f74, %f76;
	sub.f32 	%f79, %f77, %f78;
	mul.f32 	%f80, %f73, %f76;
	fma.rn.f32 	%f81, %f74, %f75, %f80;
	add.f32 	%f82, %f71, %f79;
	add.f32 	%f83, %f72, %f81;
	ld.global.v2.f32 	{%f84, %f85}, [%rd52+8];
	add.s64 	%rd18, %rd17, %rd13;
	ld.global.v2.f32 	{%f86, %f87}, [%rd18];
	mul.f32 	%f88, %f84, %f86;
	mul.f32 	%f89, %f85, %f87;
	sub.f32 	%f90, %f88, %f89;
	mul.f32 	%f91, %f84, %f87;
	fma.rn.f32 	%f92, %f85, %f86, %f91;
	add.f32 	%f93, %f82, %f90;
	add.f32 	%f94, %f83, %f92;
	ld.global.v2.f32 	{%f95, %f96}, [%rd52+16];
	add.s64 	%rd19, %rd18, %rd13;
	ld.global.v2.f32 	{%f97, %f98}, [%rd19];
	mul.f32 	%f99, %f95, %f97;
	mul.f32 	%f100, %f96, %f98;
	sub.f32 	%f101, %f99, %f100;
	mul.f32 	%f102, %f95, %f98;
	fma.rn.f32 	%f103, %f96, %f97, %f102;
	add.f32 	%f104, %f93, %f101;
	add.f32 	%f105, %f94, %f103;
	ld.global.v2.f32 	{%f106, %f107}, [%rd52+24];
	add.s64 	%rd20, %rd19, %rd13;
	ld.global.v2.f32 	{%f108, %f109}, [%rd20];
	mul.f32 	%f110, %f106, %f108;
	mul.f32 	%f111, %f107, %f109;
	sub.f32 	%f112, %f110, %f111;
	mul.f32 	%f113, %f106, %f109;
	fma.rn.f32 	%f114, %f107, %f108, %f113;
	add.f32 	%f202, %f104, %f112;
	add.f32 	%f203, %f105, %f114;
	add.s32 	%r37, %r37, 8;
	add.s32 	%r36, %r36, %r7;
	add.s64 	%rd52, %rd52, 64;
	setp.ne.s32 	%p6, %r37, 0;
	@%p6 bra 	$L__BB1_4;
$L__BB1_5:
	setp.eq.s32 	%p7, %r4, 0;
	@%p7 bra 	$L__BB1_13;
	and.b32  	%r13, %r18, 3;
	setp.lt.u32 	%p8, %r4, 4;
	@%p8 bra 	$L__BB1_8;
	add.s32 	%r28, %r39, %r3;
	mul.wide.u32 	%rd21, %r28, 8;
	add.s64 	%rd22, %rd2, %rd21;
	ld.global.v2.f32 	{%f116, %f117}, [%rd22];
	mad.lo.s32 	%r29, %r39, %r19, %r2;
	mul.wide.s32 	%rd23, %r29, 8;
	add.s64 	%rd24, %rd1, %rd23;
	ld.global.v2.f32 	{%f118, %f119}, [%rd24];
	mul.f32 	%f120, %f116, %f118;
	mul.f32 	%f121, %f117, %f119;
	sub.f32 	%f122, %f120, %f121;
	mul.f32 	%f123, %f116, %f119;
	fma.rn.f32 	%f124, %f117, %f118, %f123;
	add.f32 	%f125, %f202, %f122;
	add.f32 	%f126, %f203, %f124;
	cvt.u64.u32 	%rd25, %r3;
	cvt.u64.u32 	%rd26, %r39;
	add.s64 	%rd27, %rd26, %rd25;
	shl.b64 	%rd28, %rd27, 3;
	add.s64 	%rd29, %rd2, %rd28;
	ld.global.v2.f32 	{%f127, %f128}, [%rd29+8];
	mul.wide.s32 	%rd30, %r19, 8;
	add.s64 	%rd31, %rd24, %rd30;
	ld.global.v2.f32 	{%f129, %f130}, [%rd31];
	mul.f32 	%f131, %f127, %f129;
	mul.f32 	%f132, %f128, %f130;
	sub.f32 	%f133, %f131, %f132;
	mul.f32 	%f134, %f127, %f130;
	fma.rn.f32 	%f135, %f128, %f129, %f134;
	add.f32 	%f136, %f125, %f133;
	add.f32 	%f137, %f126, %f135;
	ld.global.v2.f32 	{%f138, %f139}, [%rd29+16];
	add.s64 	%rd32, %rd31, %rd30;
	ld.global.v2.f32 	{%f140, %f141}, [%rd32];
	mul.f32 	%f142, %f138, %f140;
	mul.f32 	%f143, %f139, %f141;
	sub.f32 	%f144, %f142, %f143;
	mul.f32 	%f145, %f138, %f141;
	fma.rn.f32 	%f146, %f139, %f140, %f145;
	add.f32 	%f147, %f136, %f144;
	add.f32 	%f148, %f137, %f146;
	ld.global.v2.f32 	{%f149, %f150}, [%rd29+24];
	add.s64 	%rd33, %rd32, %rd30;
	ld.global.v2.f32 	{%f151, %f152}, [%rd33];
	mul.f32 	%f153, %f149, %f151;
	mul.f32 	%f154, %f150, %f152;
	sub.f32 	%f155, %f153, %f154;
	mul.f32 	%f156, %f149, %f152;
	fma.rn.f32 	%f157, %f150, %f151, %f156;
	add.f32 	%f202, %f147, %f155;
	add.f32 	%f203, %f148, %f157;
	add.s32 	%r39, %r39, 4;
$L__BB1_8:
	setp.eq.s32 	%p9, %r13, 0;
	@%p9 bra 	$L__BB1_13;
	setp.eq.s32 	%p10, %r13, 1;
	@%p10 bra 	$L__BB1_11;
	add.s32 	%r30, %r39, %r3;
	mul.wide.u32 	%rd34, %r30, 8;
	add.s64 	%rd35, %rd2, %rd34;
	ld.global.v2.f32 	{%f159, %f160}, [%rd35];
	mad.lo.s32 	%r31, %r39, %r19, %r2;
	mul.wide.s32 	%rd36, %r31, 8;
	add.s64 	%rd37, %rd1, %rd36;
	ld.global.v2.f32 	{%f161, %f162}, [%rd37];
	mul.f32 	%f163, %f159, %f161;
	mul.f32 	%f164, %f160, %f162;
	sub.f32 	%f165, %f163, %f164;
	mul.f32 	%f166, %f159, %f162;
	fma.rn.f32 	%f167, %f160, %f161, %f166;
	add.f32 	%f168, %f202, %f165;
	add.f32 	%f169, %f203, %f167;
	cvt.u64.u32 	%rd38, %r3;
	cvt.u64.u32 	%rd39, %r39;
	add.s64 	%rd40, %rd39, %rd38;
	shl.b64 	%rd41, %rd40, 3;
	add.s64 	%rd42, %rd2, %rd41;
	ld.global.v2.f32 	{%f170, %f171}, [%rd42+8];
	mul.wide.s32 	%rd43, %r19, 8;
	add.s64 	%rd44, %rd37, %rd43;
	ld.global.v2.f32 	{%f172, %f173}, [%rd44];
	mul.f32 	%f174, %f170, %f172;
	mul.f32 	%f175, %f171, %f173;
	sub.f32 	%f176, %f174, %f175;
	mul.f32 	%f177, %f170, %f173;
	fma.rn.f32 	%f178, %f171, %f172, %f177;
	add.f32 	%f202, %f168, %f176;
	add.f32 	%f203, %f169, %f178;
	add.s32 	%r39, %r39, 2;
$L__BB1_11:
	and.b32  	%r32, %r18, 1;
	setp.eq.b32 	%p11, %r32, 1;
	not.pred 	%p12, %p11;
	@%p12 bra 	$L__BB1_13;
	add.s32 	%r33, %r39, %r3;
	mul.wide.u32 	%rd45, %r33, 8;
	add.s64 	%rd46, %rd2, %rd45;
	ld.global.v2.f32 	{%f179, %f180}, [%rd46];
	mad.lo.s32 	%r34, %r39, %r19, %r2;
	mul.wide.s32 	%rd47, %r34, 8;
	add.s64 	%rd48, %rd1, %rd47;
	ld.global.v2.f32 	{%f181, %f182}, [%rd48];
	mul.f32 	%f183, %f179, %f181;
	mul.f32 	%f184, %f180, %f182;
	sub.f32 	%f185, %f183, %f184;
	mul.f32 	%f186, %f179, %f182;
	fma.rn.f32 	%f187, %f180, %f181, %f186;
	add.f32 	%f202, %f202, %f185;
	add.f32 	%f203, %f203, %f187;
$L__BB1_13:
	mad.lo.s32 	%r35, %r19, %r1, %r2;
	cvta.to.global.u64 	%rd49, %rd6;
	mul.wide.s32 	%rd50, %r35, 8;
	add.s64 	%rd51, %rd49, %rd50;
	st.global.v2.f32 	[%rd51], {%f202, %f203};
$L__BB1_14:
	ret;

}


// ===== COMPILED SASS (sm_100) =====

	.target	sm_100

	.elftype	@"ET_EXEC"


//--------------------- .note.nv.tkinfo           --------------------------
	.section	.note.nv.tkinfo,"",@"SHT_NOTE"
	.sectionflags	@"SHF_NOTE_NV_TKINFO"
	.tkinfo
        /*0018*/ 	.word	0x00000002
        /*0030*/ 	.string	""
        /*0030*/ 	.string	"ptxas"
        /*0030*/ 	.string	"Cuda compilation tools, release 13.0, V13.0.88"
        /*0030*/ 	.string	"Build cuda_13.0.r13.0/compiler.36424714_0"
        /*0030*/ 	.string	"-arch sm_100 -m 64 "



//--------------------- .note.nv.cuinfo           --------------------------
	.section	.note.nv.cuinfo,"",@"SHT_NOTE"
	.sectionflags	@"SHF_NOTE_NV_CUINFO"
        /*0018*/ 	.short	0x0002
        /*001a*/ 	.short	0x0064
        /*001c*/ 	.short	0x0082
	.zero		2


//--------------------- .nv.info                  --------------------------
	.section	.nv.info,"",@"SHT_CUDA_INFO"
	.align	4


	//----- nvinfo : EIATTR_REGCOUNT
	.align		4
        /*0000*/ 	.byte	0x04, 0x2f
        /*0002*/ 	.short	(.L_1 - .L_0)
	.align		4
.L_0:
        /*0004*/ 	.word	index@(_Z26hermitian_transpose_kernelPK6float2PS_i)
        /*0008*/ 	.word	0x0000000a


	//----- nvinfo : EIATTR_FRAME_SIZE
	.align		4
.L_1:
        /*000c*/ 	.byte	0x04, 0x11
        /*000e*/ 	.short	(.L_3 - .L_2)
	.align		4
.L_2:
        /*0010*/ 	.word	index@(_Z26hermitian_transpose_kernelPK6float2PS_i)
        /*0014*/ 	.word	0x00000000


	//----- nvinfo : EIATTR_REGCOUNT
	.align		4
.L_3:
        /*0018*/ 	.byte	0x04, 0x2f
        /*001a*/ 	.short	(.L_5 - .L_4)
	.align		4
.L_4:
        /*001c*/ 	.word	index@(_Z26complex_matrix_mult_kernelPK6float2S1_PS_iii)
        /*0020*/ 	.word	0x00000020


	//----- nvinfo : EIATTR_FRAME_SIZE
	.align		4
.L_5:
        /*0024*/ 	.byte	0x04, 0x11
        /*0026*/ 	.short	(.L_7 - .L_6)
	.align		4
.L_6:
        /*0028*/ 	.word	index@(_Z26complex_matrix_mult_kernelPK6float2S1_PS_iii)
        /*002c*/ 	.word	0x00000000


	//----- nvinfo : EIATTR_MIN_STACK_SIZE
	.align		4
.L_7:
        /*0030*/ 	.byte	0x04, 0x12
        /*0032*/ 	.short	(.L_9 - .L_8)
	.align		4
.L_8:
        /*0034*/ 	.word	index@(_Z26complex_matrix_mult_kernelPK6float2S1_PS_iii)
        /*0038*/ 	.word	0x00000000


	//----- nvinfo : EIATTR_MIN_STACK_SIZE
	.align		4
.L_9:
        /*003c*/ 	.byte	0x04, 0x12
        /*003e*/ 	.short	(.L_11 - .L_10)
	.align		4
.L_10:
        /*0040*/ 	.word	index@(_Z26hermitian_transpose_kernelPK6float2PS_i)
        /*0044*/ 	.word	0x00000000
.L_11:


//--------------------- .nv.compat                --------------------------
	.section	.nv.compat,"",@"SHT_CUDA_COMPAT_INFO"
	.align	4
        /*0000*/ 	.byte	0x02, 0x09, 0x00, 0x00, 0x02, 0x02, 0x01, 0x00, 0x02, 0x05, 0x05, 0x00, 0x03, 0x07, 0x01, 0x01
        /*0010*/ 	.byte	0x02, 0x03, 0x00, 0x00, 0x02, 0x06, 0x01, 0x00, 0x04, 0x0b, 0x08, 0x00, 0x09, 0x00, 0x00, 0x00
        /*0020*/ 	.byte	0x00, 0x00, 0x00, 0x00


//--------------------- .nv.info._Z26complex_matrix_mult_kernelPK6float2S1_PS_iii --------------------------
	.section	.nv.info._Z26complex_matrix_mult_kernelPK6float2S1_PS_iii,"",@"SHT_CUDA_INFO"
	.sectionflags	@""
	.align	4


	//----- nvinfo : EIATTR_CUDA_API_VERSION
	.align		4
        /*0000*/ 	.byte	0x04, 0x37
        /*0002*/ 	.short	(.L_13 - .L_12)
.L_12:
        /*0004*/ 	.word	0x00000082


	//----- nvinfo : EIATTR_KPARAM_INFO
	.align		4
.L_13:
        /*0008*/ 	.byte	0x04, 0x17
        /*000a*/ 	.short	(.L_15 - .L_14)
.L_14:
        /*000c*/ 	.word	0x00000000
        /*0010*/ 	.short	0x0005
        /*0012*/ 	.short	0x0020
        /*0014*/ 	.byte	0x00, 0xf0, 0x11, 0x00


	//----- nvinfo : EIATTR_KPARAM_INFO
	.align		4
.L_15:
        /*0018*/ 	.byte	0x04, 0x17
        /*001a*/ 	.short	(.L_17 - .L_16)
.L_16:
        /*001c*/ 	.word	0x00000000
        /*0020*/ 	.short	0x0004
        /*0022*/ 	.short	0x001c
        /*0024*/ 	.byte	0x00, 0xf0, 0x11, 0x00


	//----- nvinfo : EIATTR_KPARAM_INFO
	.align		4
.L_17:
        /*0028*/ 	.byte	0x04, 0x17
        /*002a*/ 	.short	(.L_19 - .L_18)
.L_18:
        /*002c*/ 	.word	0x00000000
        /*0030*/ 	.short	0x0003
        /*0032*/ 	.short	0x0018
        /*0034*/ 	.byte	0x00, 0xf0, 0x11, 0x00


	//----- nvinfo : EIATTR_KPARAM_INFO
	.align		4
.L_19:
        /*0038*/ 	.byte	0x04, 0x17
        /*003a*/ 	.short	(.L_21 - .L_20)
.L_20:
        /*003c*/ 	.word	0x00000000
        /*0040*/ 	.short	0x0002
        /*0042*/ 	.short	0x0010
        /*0044*/ 	.byte	0x00, 0xf5, 0x21, 0x00


	//----- nvinfo : EIATTR_KPARAM_INFO
	.align		4
.L_21:
        /*0048*/ 	.byte	0x04, 0x17
        /*004a*/ 	.short	(.L_23 - .L_22)
.L_22:
        /*004c*/ 	.word	0x00000000
        /*0050*/ 	.short	0x0001
        /*0052*/ 	.short	0x0008
        /*0054*/ 	.byte	0x00, 0xf5, 0x21, 0x00


	//----- nvinfo : EIATTR_KPARAM_INFO
	.align		4
.L_23:
        /*0058*/ 	.byte	0x04, 0x17
        /*005a*/ 	.short	(.L_25 - .L_24)
.L_24:
        /*005c*/ 	.word	0x00000000
        /*0060*/ 	.short	0x0000
        /*0062*/ 	.short	0x0000
        /*0064*/ 	.byte	0x00, 0xf5, 0x21, 0x00


	//----- nvinfo : EIATTR_SPARSE_MMA_MASK
	.align		4
.L_25:
        /*0068*/ 	.byte	0x03, 0x50
        /*006a*/ 	.short	0x0000


	//----- nvinfo : EIATTR_MAXREG_COUNT
	.align		4
        /*006c*/ 	.byte	0x03, 0x1b
        /*006e*/ 	.short	0x00ff


	//----- nvinfo : EIATTR_MERCURY_ISA_VERSION
	.align		4
        /*0070*/ 	.byte	0x03, 0x5f
        /*0072*/ 	.short	0x0101


	//----- nvinfo : EIATTR_VRC_CTA_INIT_COUNT
	.align		4
        /*0074*/ 	.byte	0x02, 0x4a
	.zero		1
	.zero		1


	//----- nvinfo : EIATTR_EXIT_INSTR_OFFSETS
	.align		4
        /*0078*/ 	.byte	0x04, 0x1c
        /*007a*/ 	.short	(.L_27 - .L_26)


	//   ....[0]....
.L_26:
        /*007c*/ 	.word	0x000000d0


	//   ....[1]....
        /*0080*/ 	.word	0x00000da0


	//----- nvinfo : EIATTR_CBANK_PARAM_SIZE
	.align		4
.L_27:
        /*0084*/ 	.byte	0x03, 0x19
        /*0086*/ 	.short	0x0024


	//----- nvinfo : EIATTR_PARAM_CBANK
	.align		4
        /*0088*/ 	.byte	0x04, 0x0a
        /*008a*/ 	.short	(.L_29 - .L_28)
	.align		4
.L_28:
        /*008c*/ 	.word	index@(.nv.constant0._Z26complex_matrix_mult_kernelPK6float2S1_PS_iii)
        /*0090*/ 	.short	0x0380
        /*0092*/ 	.short	0x0024


	//----- nvinfo : EIATTR_SW_WAR
	.align		4
.L_29:
        /*0094*/ 	.byte	0x04, 0x36
        /*0096*/ 	.short	(.L_31 - .L_30)
.L_30:
        /*0098*/ 	.word	0x00000008
.L_31:


//--------------------- .nv.info._Z26hermitian_transpose_kernelPK6float2PS_i --------------------------
	.section	.nv.info._Z26hermitian_transpose_kernelPK6float2PS_i,"",@"SHT_CUDA_INFO"
	.sectionflags	@""
	.align	4


	//----- nvinfo : EIATTR_CUDA_API_VERSION
	.align		4
        /*0000*/ 	.byte	0x04, 0x37
        /*0002*/ 	.short	(.L_33 - .L_32)
.L_32:
        /*0004*/ 	.word	0x00000082


	//----- nvinfo : EIATTR_KPARAM_INFO
	.align		4
.L_33:
        /*0008*/ 	.byte	0x04, 0x17
        /*000a*/ 	.short	(.L_35 - .L_34)
.L_34:
        /*000c*/ 	.word	0x00000000
        /*0010*/ 	.short	0x0002
        /*0012*/ 	.short	0x0010
        /*0014*/ 	.byte	0x00, 0xf0, 0x11, 0x00


	//----- nvinfo : EIATTR_KPARAM_INFO
	.align		4
.L_35:
        /*0018*/ 	.byte	0x04, 0x17
        /*001a*/ 	.short	(.L_37 - .L_36)
.L_36:
        /*001c*/ 	.word	0x00000000
        /*0020*/ 	.short	0x0001
        /*0022*/ 	.short	0x0008
        /*0024*/ 	.byte	0x00, 0xf5, 0x21, 0x00


	//----- nvinfo : EIATTR_KPARAM_INFO
	.align		4
.L_37:
        /*0028*/ 	.byte	0x04, 0x17
        /*002a*/ 	.short	(.L_39 - .L_38)
.L_38:
        /*002c*/ 	.word	0x00000000
        /*0030*/ 	.short	0x0000
        /*0032*/ 	.short	0x0000
        /*0034*/ 	.byte	0x00, 0xf5, 0x21, 0x00


	//----- nvinfo : EIATTR_SPARSE_MMA_MASK
	.align		4
.L_39:
        /*0038*/ 	.byte	0x03, 0x50
        /*003a*/ 	.short	0x0000


	//----- nvinfo : EIATTR_MAXREG_COUNT
	.align		4
        /*003c*/ 	.byte	0x03, 0x1b
        /*003e*/ 	.short	0x00ff


	//----- nvinfo : EIATTR_MERCURY_ISA_VERSION
	.align		4
        /*0040*/ 	.byte	0x03, 0x5f
        /*0042*/ 	.short	0x0101


	//----- nvinfo : EIATTR_VRC_CTA_INIT_COUNT
	.align		4
        /*0044*/ 	.byte	0x02, 0x4a
	.zero		1
	.zero		1


	//----- nvinfo : EIATTR_EXIT_INSTR_OFFSETS
	.align		4
        /*0048*/ 	.byte	0x04, 0x1c
        /*004a*/ 	.short	(.L_41 - .L_40)


	//   ....[0]....
.L_40:
        /*004c*/ 	.word	0x000000c0


	//   ....[1]....
        /*0050*/ 	.word	0x00000170


	//----- nvinfo : EIATTR_CBANK_PARAM_SIZE
	.align		4
.L_41:
        /*0054*/ 	.byte	0x03, 0x19
        /*0056*/ 	.short	0x0014


	//----- nvinfo : EIATTR_PARAM_CBANK
	.align		4
        /*0058*/ 	.byte	0x04, 0x0a
        /*005a*/ 	.short	(.L_43 - .L_42)
	.align		4
.L_42:
        /*005c*/ 	.word	index@(.nv.constant0._Z26hermitian_transpose_kernelPK6float2PS_i)
        /*0060*/ 	.short	0x0380
        /*0062*/ 	.short	0x0014


	//----- nvinfo : EIATTR_SW_WAR
	.align		4
.L_43:
        /*0064*/ 	.byte	0x04, 0x36
        /*0066*/ 	.short	(.L_45 - .L_44)
.L_44:
        /*0068*/ 	.word	0x00000008
.L_45:


//--------------------- .nv.callgraph             --------------------------
	.section	.nv.callgraph,"",@"SHT_CUDA_CALLGRAPH"
	.align	4
	.sectionentsize	8
	.align		4
        /*0000*/ 	.word	0x00000000
	.align		4
        /*0004*/ 	.word	0xffffffff
	.align		4
        /*0008*/ 	.word	0x00000000
	.align		4
        /*000c*/ 	.word	0xfffffffe
	.align		4
        /*0010*/ 	.word	0x00000000
	.align		4
        /*0014*/ 	.word	0xfffffffd
	.align		4
        /*0018*/ 	.word	0x00000000
	.align		4
        /*001c*/ 	.word	0xfffffffc


//--------------------- .text._Z26complex_matrix_mult_kernelPK6float2S1_PS_iii --------------------------
	.section	.text._Z26complex_matrix_mult_kernelPK6float2S1_PS_iii,"ax",@progbits
	.align	128
        .global         _Z26complex_matrix_mult_kernelPK6float2S1_PS_iii
        .type           _Z26complex_matrix_mult_kernelPK6float2S1_PS_iii,@function
        .size           _Z26complex_matrix_mult_kernelPK6float2S1_PS_iii,(.L_x_7 - _Z26complex_matrix_mult_kernelPK6float2S1_PS_iii)
        .other          _Z26complex_matrix_mult_kernelPK6float2S1_PS_iii,@"STO_CUDA_ENTRY STV_DEFAULT"
_Z26complex_matrix_mult_kernelPK6float2S1_PS_iii:
.text._Z26complex_matrix_mult_kernelPK6float2S1_PS_iii:
[----:B------:R-:W-:Y:S01]  /*0000*/  LDC R1, c[0x0][0x37c] ;  /* 0x0000df00ff017b82 */ /* 0x000fe20000000800 */
[----:B------:R-:W0:Y:S07]  /*0010*/  S2R R4, SR_TID.X ;  /* 0x0000000000047919 */ /* 0x000e2e0000002100 */
[----:B------:R-:W1:Y:S01]  /*0020*/  LDC R2, c[0x0][0x364] ;  /* 0x0000d900ff027b82 */ /* 0x000e620000000800 */
[----:B------:R-:W2:Y:S01]  /*0030*/  LDCU UR6, c[0x0][0x398] ;  /* 0x00007300ff0677ac */ /* 0x000ea20008000800 */
[----:B------:R-:W1:Y:S06]  /*0040*/  S2R R5, SR_TID.Y ;  /* 0x0000000000057919 */ /* 0x000e6c0000002200 */
[----:B------:R-:W0:Y:S08]  /*0050*/  S2UR UR5, SR_CTAID.X ;  /* 0x00000000000579c3 */ /* 0x000e300000002500 */
[----:B------:R-:W0:Y:S08]  /*0060*/  LDC R3, c[0x0][0x360] ;  /* 0x0000d800ff037b82 */ /* 0x000e300000000800 */
[----:B------:R-:W1:Y:S08]  /*0070*/  S2UR UR4, SR_CTAID.Y ;  /* 0x00000000000479c3 */ /* 0x000e700000002600 */
[----:B------:R-:W3:Y:S01]  /*0080*/  LDC R0, c[0x0][0x3a0] ;  /* 0x0000e800ff007b82 */ /* 0x000ee20000000800 */
[----:B0-----:R-:W-:-:S02]  /*0090*/  IMAD R3, R3, UR5, R4 ;  /* 0x0000000503037c24 */ /* 0x001fc4000f8e0204 */
[----:B-1----:R-:W-:-:S03]  /*00a0*/  IMAD R2, R2, UR4, R5 ;  /* 0x0000000402027c24 */ /* 0x002fc6000f8e0205 */
[----:B---3--:R-:W-:-:S04]  /*00b0*/  ISETP.GE.AND P0, PT, R3, R0, PT ;  /* 0x000000000300720c */ /* 0x008fc80003f06270 */
[----:B--2---:R-:W-:-:S13]  /*00c0*/  ISETP.GE.OR P0, PT, R2, UR6, P0 ;  /* 0x0000000602007c0c */ /* 0x004fda0008706670 */
[----:B------:R-:W-:Y:S05]  /*00d0*/  @P0 EXIT ;  /* 0x000000000000094d */ /* 0x000fea0003800000 */
[----:B------:R-:W0:Y:S01]  /*00e0*/  LDCU UR5, c[0x0][0x39c] ;  /* 0x00007380ff0577ac */ /* 0x000e220008000800 */
[----:B------:R-:W-:Y:S01]  /*00f0*/  CS2R R20, SRZ ;  /* 0x0000000000147805 */ /* 0x000fe2000001ff00 */
[----:B------:R-:W1:Y:S01]  /*0100*/  LDCU.64 UR8, c[0x0][0x358] ;  /* 0x00006b00ff0877ac */ /* 0x000e620008000a00 */
[----:B0-----:R-:W-:-:S09]  /*0110*/  UISETP.GE.AND UP0, UPT, UR5, 0x1, UPT ;  /* 0x000000010500788c */ /* 0x001fd2000bf06270 */
[----:B-1----:R-:W-:Y:S05]  /*0120*/  BRA.U !UP0, `(.L_x_0) ;  /* 0x0000000d080c7547 */ /* 0x002fea000b800000 */
[----:B------:R-:W-:Y:S02]  /*0130*/  UISETP.GE.U32.AND UP1, UPT, UR5, 0x8, UPT ;  /* 0x000000080500788c */ /* 0x000fe4000bf26070 */
[----:B------:R-:W-:Y:S01]  /*0140*/  IMAD R4, R2, UR5, RZ ;  /* 0x0000000502047c24 */ /* 0x000fe2000f8e02ff */
[----:B------:R-:W-:Y:S01]  /*0150*/  ULOP3.LUT UR6, UR5, 0x7, URZ, 0xc0, !UPT ;  /* 0x0000000705067892 */ /* 0x000fe2000f8ec0ff */
[----:B------:R-:W-:Y:S01]  /*0160*/  CS2R R20, SRZ ;  /* 0x0000000000147805 */ /* 0x000fe2000001ff00 */
[----:B------:R-:W-:Y:S02]  /*0170*/  UMOV UR4, URZ ;  /* 0x000000ff00047c82 */ /* 0x000fe40008000000 */
[----:B------:R-:W-:Y:S02]  /*0180*/  UISETP.NE.AND UP0, UPT, UR6, URZ, UPT ;  /* 0x000000ff0600728c */ /* 0x000fe4000bf05270 */
[----:B------:R-:W-:Y:S09]  /*0190*/  BRA.U !UP1, `(.L_x_1) ;  /* 0x00000005095c7547 */ /* 0x000ff2000b800000 */
[----:B------:R-:W0:Y:S01]  /*01a0*/  LDC.64 R6, c[0x0][0x380] ;  /* 0x0000e000ff067b82 */ /* 0x000e220000000a00 */
[----:B------:R-:W-:Y:S01]  /*01b0*/  HFMA2 R21, -RZ, RZ, 0, 0 ;  /* 0x00000000ff157431 */ /* 0x000fe200000001ff */
[----:B------:R-:W-:Y:S01]  /*01c0*/  ULOP3.LUT UR4, UR5, 0x7ffffff8, URZ, 0xc0, !UPT ;  /* 0x7ffffff805047892 */ /* 0x000fe2000f8ec0ff */
[----:B------:R-:W-:-:S03]  /*01d0*/  MOV R5, R3 ;  /* 0x0000000300057202 */ /* 0x000fc60000000f00 */
[----:B------:R-:W-:Y:S02]  /*01e0*/  UIADD3 UR7, UPT, UPT, -UR4, URZ, URZ ;  /* 0x000000ff04077290 */ /* 0x000fe4000fffe1ff */
[----:B------:R-:W1:Y:S01]  /*01f0*/  LDC.64 R10, c[0x0][0x388] ;  /* 0x0000e200ff0a7b82 */ /* 0x000e620000000a00 */
[----:B0-----:R-:W-:-:S03]  /*0200*/  IMAD.WIDE.U32 R6, R4, 0x8, R6 ;  /* 0x0000000804067825 */ /* 0x001fc600078e0006 */
[----:B------:R-:W-:-:S04]  /*0210*/  IADD3 R8, P0, PT, R6, 0x20, RZ ;  /* 0x0000002006087810 */ /* 0x000fc80007f1e0ff */
[----:B------:R-:W-:-:S09]  /*0220*/  IADD3.X R9, PT, PT, RZ, R7, RZ, P0, !PT ;  /* 0x00000007ff097210 */ /* 0x000fd200007fe4ff */
.L_x_2:
[----:B-1----:R-:W-:Y:S01]  /*0230*/  IMAD.WIDE R24, R5, 0x8, R10 ;  /* 0x0000000805187825 */ /* 0x002fe200078e020a */
[----:B------:R-:W2:Y:S04]  /*0240*/  LDG.E.64 R22, desc[UR8][R8.64+-0x20] ;  /* 0xffffe00808167981 */ /* 0x000ea8000c1e1b00 */
[----:B------:R-:W2:Y:S01]  /*0250*/  LDG.E.64 R14, desc[UR8][R24.64] ;  /* 0x00000008180e7981 */ /* 0x000ea2000c1e1b00 */
[----:B------:R-:W-:-:S03]  /*0260*/  IMAD.WIDE R28, R0, 0x8, R24 ;  /* 0x00000008001c7825 */ /* 0x000fc600078e0218 */
[----:B------:R-:W3:Y:S04]  /*0270*/  LDG.E.64 R6, desc[UR8][R8.64+-0x18] ;  /* 0xffffe80808067981 */ /* 0x000ee8000c1e1b00 */
[----:B------:R-:W3:Y:S01]  /*0280*/  LDG.E.64 R12, desc[UR8][R28.64] ;  /* 0x000000081c0c7981 */ /* 0x000ee2000c1e1b00 */
[----:B------:R-:W-:-:S03]  /*0290*/  IMAD.WIDE R26, R0, 0x8, R28 ;  /* 0x00000008001a7825 */ /* 0x000fc600078e021c */
[----:B------:R-:W4:Y:S04]  /*02a0*/  LDG.E.64 R16, desc[UR8][R8.64+-0x10] ;  /* 0xfffff00808107981 */ /* 0x000f28000c1e1b00 */
[----:B------:R-:W4:Y:S01]  /*02b0*/  LDG.E.64 R18, desc[UR8][R26.64] ;  /* 0x000000081a127981 */ /* 0x000f22000c1e1b00 */
[-C--:B--2---:R-:W-:Y:S01]  /*02c0*/  FMUL R25, R23, R15.reuse ;  /* 0x0000000f17197220 */ /* 0x084fe20000400000 */
[----:B------:R-:W-:-:S03]  /*02d0*/  FMUL R24, R22, R15 ;  /* 0x0000000f16187220 */ /* 0x000fc60000400000 */
[-C--:B------:R-:W-:Y:S01]  /*02e0*/  FFMA R15, R22, R14.reuse, -R25 ;  /* 0x0000000e160f7223 */ /* 0x080fe20000000819 */
[----:B------:R-:W-:Y:S01]  /*02f0*/  FFMA R14, R23, R14, R24 ;  /* 0x0000000e170e7223 */ /* 0x000fe20000000018 */
[----:B------:R-:W-:-:S04]  /*0300*/  IMAD.WIDE R24, R0, 0x8, R26 ;  /* 0x0000000800187825 */ /* 0x000fc800078e021a */
[-C--:B---3--:R-:W-:Y:S01]  /*0310*/  FMUL R23, R7, R13.reuse ;  /* 0x0000000d07177220 */ /* 0x088fe20000400000 */
[C---:B------:R-:W-:Y:S01]  /*0320*/  FMUL R13, R6.reuse, R13 ;  /* 0x0000000d060d7220 */ /* 0x040fe20000400000 */
[----:B------:R-:W-:Y:S02]  /*0330*/  FADD R15, R15, R20 ;  /* 0x000000140f0f7221 */ /* 0x000fe40000000000 */
[-C--:B------:R-:W-:Y:S01]  /*0340*/  FFMA R22, R6, R12.reuse, -R23 ;  /* 0x0000000c06167223 */ /* 0x080fe20000000817 */
[----:B------:R-:W-:Y:S02]  /*0350*/  FFMA R23, R7, R12, R13 ;  /* 0x0000000c07177223 */ /* 0x000fe4000000000d */
[----:B------:R-:W2:Y:S01]  /*0360*/  LDG.E.64 R6, desc[UR8][R8.64+-0x8] ;  /* 0xfffff80808067981 */ /* 0x000ea2000c1e1b00 */
[CC--:B----4-:R-:W-:Y:S01]  /*0370*/  FMUL R27, R17.reuse, R19.reuse ;  /* 0x00000013111b7220 */ /* 0x0d0fe20000400000 */
[C---:B------:R-:W-:Y:S02]  /*0380*/  FMUL R20, R16.reuse, R19 ;  /* 0x0000001310147220 */ /* 0x040fe40000400000 */
[----:B------:R0:W2:Y:S01]  /*0390*/  LDG.E.64 R12, desc[UR8][R24.64] ;  /* 0x00000008180c7981 */ /* 0x0000a2000c1e1b00 */
[-C--:B------:R-:W-:Y:S01]  /*03a0*/  FFMA R26, R16, R18.reuse, -R27 ;  /* 0x00000012101a7223 */ /* 0x080fe2000000081b */
[----:B------:R-:W-:-:S02]  /*03b0*/  FFMA R20, R17, R18, R20 ;  /* 0x0000001211147223 */ /* 0x000fc40000000014 */
[----:B------:R-:W3:Y:S01]  /*03c0*/  LDG.E.64 R18, desc[UR8][R8.64] ;  /* 0x0000000808127981 */ /* 0x000ee2000c1e1b00 */
[----:B0-----:R-:W-:-:S05]  /*03d0*/  IMAD.WIDE R24, R0, 0x8, R24 ;  /* 0x0000000800187825 */ /* 0x001fca00078e0218 */
[----:B------:R0:W3:Y:S01]  /*03e0*/  LDG.E.64 R16, desc[UR8][R24.64] ;  /* 0x0000000818107981 */ /* 0x0000e2000c1e1b00 */
[----:B------:R-:W-:Y:S01]  /*03f0*/  FADD R14, R14, R21 ;  /* 0x000000150e0e7221 */ /* 0x000fe20000000000 */
[----:B------:R-:W-:-:S04]  /*0400*/  IMAD.WIDE R28, R0, 0x8, R24 ;  /* 0x00000008001c7825 */ /* 0x000fc800078e0218 */
[----:B------:R-:W-:Y:S01]  /*0410*/  FADD R15, R15, R22 ;  /* 0x000000160f0f7221 */ /* 0x000fe20000000000 */
[----:B------:R-:W-:-:S03]  /*0420*/  FADD R21, R14, R23 ;  /* 0x000000170e157221 */ /* 0x000fc60000000000 */
[----:B------:R-:W-:Y:S01]  /*0430*/  FADD R22, R15, R26 ;  /* 0x0000001a0f167221 */ /* 0x000fe20000000000 */
[----:B------:R-:W-:-:S04]  /*0440*/  IMAD.WIDE R26, R0, 0x8, R28 ;  /* 0x00000008001a7825 */ /* 0x000fc800078e021c */
[----:B0-----:R-:W-:Y:S01]  /*0450*/  FADD R25, R21, R20 ;  /* 0x0000001415197221 */ /* 0x001fe20000000000 */
[-C--:B--2---:R-:W-:Y:S01]  /*0460*/  FMUL R23, R7, R13.reuse ;  /* 0x0000000d07177220 */ /* 0x084fe20000400000 */
[----:B------:R-:W-:-:S03]  /*0470*/  FMUL R14, R6, R13 ;  /* 0x0000000d060e7220 */ /* 0x000fc60000400000 */
[-C--:B------:R-:W-:Y:S01]  /*0480*/  FFMA R23, R6, R12.reuse, -R23 ;  /* 0x0000000c06177223 */ /* 0x080fe20000000817 */
[----:B------:R-:W-:Y:S02]  /*0490*/  FFMA R6, R7, R12, R14 ;  /* 0x0000000c07067223 */ /* 0x000fe4000000000e */
[----:B------:R0:W2:Y:S04]  /*04a0*/  LDG.E.64 R12, desc[UR8][R28.64] ;  /* 0x000000081c0c7981 */ /* 0x0000a8000c1e1b00 */
[----:B------:R-:W2:Y:S01]  /*04b0*/  LDG.E.64 R14, desc[UR8][R8.64+0x8] ;  /* 0x00000808080e7981 */ /* 0x000ea2000c1e1b00 */
[-C--:B---3--:R-:W-:Y:S01]  /*04c0*/  FMUL R7, R19, R17.reuse ;  /* 0x0000001113077220 */ /* 0x088fe20000400000 */
[----:B------:R-:W-:Y:S01]  /*04d0*/  FMUL R24, R18, R17 ;  /* 0x0000001112187220 */ /* 0x000fe20000400000 */
[----:B0-----:R-:W-:-:S04]  /*04e0*/  IMAD.WIDE R28, R0, 0x8, R26 ;  /* 0x00000008001c7825 */ /* 0x001fc800078e021a */
[-C--:B------:R-:W-:Y:S01]  /*04f0*/  FFMA R7, R18, R16.reuse, -R7 ;  /* 0x0000001012077223 */ /* 0x080fe20000000807 */
[----:B------:R-:W-:Y:S02]  /*0500*/  FFMA R24, R19, R16, R24 ;  /* 0x0000001013187223 */ /* 0x000fe40000000018 */
[----:B------:R-:W3:Y:S04]  /*0510*/  LDG.E.64 R16, desc[UR8][R8.64+0x10] ;  /* 0x0000100808107981 */ /* 0x000ee8000c1e1b00 */
[----:B------:R0:W3:Y:S04]  /*0520*/  LDG.E.64 R18, desc[UR8][R26.64] ;  /* 0x000000081a127981 */ /* 0x0000e8000c1e1b00 */
[----:B------:R-:W4:Y:S01]  /*0530*/  LDG.E.64 R20, desc[UR8][R28.64] ;  /* 0x000000081c147981 */ /* 0x000f22000c1e1b00 */
[----:B0-----:R-:W-:-:S03]  /*0540*/  FADD R26, R22, R23 ;  /* 0x00000017161a7221 */ /* 0x001fc60000000000 */
[----:B------:R0:W4:Y:S01]  /*0550*/  LDG.E.64 R22, desc[UR8][R8.64+0x18] ;  /* 0x0000180808167981 */ /* 0x000122000c1e1b00 */
[----:B------:R-:W-:Y:S01]  /*0560*/  FADD R25, R25, R6 ;  /* 0x0000000619197221 */ /* 0x000fe20000000000 */
[----:B------:R-:W-:-:S03]  /*0570*/  UIADD3 UR7, UPT, UPT, UR7, 0x8, URZ ;  /* 0x0000000807077890 */ /* 0x000fc6000fffe0ff */
[----:B------:R-:W-:Y:S01]  /*0580*/  FADD R24, R25, R24 ;  /* 0x0000001819187221 */ /* 0x000fe20000000000 */
[----:B------:R-:W-:Y:S01]  /*0590*/  FADD R7, R26, R7 ;  /* 0x000000071a077221 */ /* 0x000fe20000000000 */
[----:B------:R-:W-:Y:S01]  /*05a0*/  UISETP.NE.AND UP1, UPT, UR7, URZ, UPT ;  /* 0x000000ff0700728c */ /* 0x000fe2000bf25270 */
[----:B0-----:R-:W-:Y:S02]  /*05b0*/  IADD3 R8, P0, PT, R8, 0x40, RZ ;  /* 0x0000004008087810 */ /* 0x001fe40007f1e0ff */
[----:B------:R-:W-:Y:S02]  /*05c0*/  LEA R5, R0, R5, 0x3 ;  /* 0x0000000500057211 */ /* 0x000fe400078e18ff */
[----:B------:R-:W-:Y:S01]  /*05d0*/  IADD3.X R9, PT, PT, RZ, R9, RZ, P0, !PT ;  /* 0x00000009ff097210 */ /* 0x000fe200007fe4ff */
[-C--:B--2---:R-:W-:Y:S01]  /*05e0*/  FMUL R6, R14, R13.reuse ;  /* 0x0000000d0e067220 */ /* 0x084fe20000400000 */
[----:B------:R-:W-:-:S03]  /*05f0*/  FMUL R25, R15, R13 ;  /* 0x0000000d0f197220 */ /* 0x000fc60000400000 */
[-C--:B------:R-:W-:Y:S01]  /*0600*/  FFMA R15, R15, R12.reuse, R6 ;  /* 0x0000000c0f0f7223 */ /* 0x080fe20000000006 */
[----:B------:R-:W-:-:S03]  /*0610*/  FFMA R14, R14, R12, -R25 ;  /* 0x0000000c0e0e7223 */ /* 0x000fc60000000819 */
[----:B------:R-:W-:Y:S01]  /*0620*/  FADD R15, R24, R15 ;  /* 0x0000000f180f7221 */ /* 0x000fe20000000000 */
[----:B------:R-:W-:Y:S01]  /*0630*/  FADD R7, R7, R14 ;  /* 0x0000000e07077221 */ /* 0x000fe20000000000 */
[-C--:B---3--:R-:W-:Y:S01]  /*0640*/  FMUL R13, R17, R19.reuse ;  /* 0x00000013110d7220 */ /* 0x088fe20000400000 */
[----:B------:R-:W-:-:S03]  /*0650*/  FMUL R6, R16, R19 ;  /* 0x0000001310067220 */ /* 0x000fc60000400000 */
[-C--:B------:R-:W-:Y:S01]  /*0660*/  FFMA R16, R16, R18.reuse, -R13 ;  /* 0x0000001210107223 */ /* 0x080fe2000000080d */
[----:B------:R-:W-:-:S03]  /*0670*/  FFMA R6, R17, R18, R6 ;  /* 0x0000001211067223 */ /* 0x000fc60000000006 */
[----:B------:R-:W-:Y:S01]  /*0680*/  FADD R7, R7, R16 ;  /* 0x0000001007077221 */ /* 0x000fe20000000000 */
[-C--:B----4-:R-:W-:Y:S01]  /*0690*/  FMUL R13, R23, R21.reuse ;  /* 0x00000015170d7220 */ /* 0x090fe20000400000 */
[C---:B------:R-:W-:Y:S01]  /*06a0*/  FMUL R12, R22.reuse, R21 ;  /* 0x00000015160c7220 */ /* 0x040fe20000400000 */
[----:B------:R-:W-:Y:S02]  /*06b0*/  FADD R6, R15, R6 ;  /* 0x000000060f067221 */ /* 0x000fe40000000000 */
[-C--:B------:R-:W-:Y:S01]  /*06c0*/  FFMA R22, R22, R20.reuse, -R13 ;  /* 0x0000001416167223 */ /* 0x080fe2000000080d */
[----:B------:R-:W-:-:S03]  /*06d0*/  FFMA R21, R23, R20, R12 ;  /* 0x0000001417157223 */ /* 0x000fc6000000000c */
[----:B------:R-:W-:Y:S01]  /*06e0*/  FADD R20, R7, R22 ;  /* 0x0000001607147221 */ /* 0x000fe20000000000 */
[----:B------:R-:W-:Y:S01]  /*06f0*/  FADD R21, R6, R21 ;  /* 0x0000001506157221 */ /* 0x000fe20000000000 */
[----:B------:R-:W-:Y:S06]  /*0700*/  BRA.U UP1, `(.L_x_2) ;  /* 0xfffffff901c87547 */ /* 0x000fec000b83ffff */
.L_x_1:
[----:B------:R-:W-:Y:S05]  /*0710*/  BRA.U !UP0, `(.L_x_0) ;  /* 0x0000000508907547 */ /* 0x000fea000b800000 */
[----:B------:R-:W-:Y:S02]  /*0720*/  UISETP.GE.U32.AND UP0, UPT, UR6, 0x4, UPT ;  /* 0x000000040600788c */ /* 0x000fe4000bf06070 */
[----:B------:R-:W-:-:S04]  /*0730*/  ULOP3.LUT UR7, UR5, 0x3, URZ, 0xc0, !UPT ;  /* 0x0000000305077892 */ /* 0x000fc8000f8ec0ff */
[----:B------:R-:W-:-:S03]  /*0740*/  UISETP.NE.AND UP1, UPT, UR7, URZ, UPT ;  /* 0x000000ff0700728c */ /* 0x000fc6000bf25270 */
[----:B------:R-:W-:Y:S08]  /*0750*/  BRA.U !UP0, `(.L_x_3) ;  /* 0x0000000108bc7547 */ /* 0x000ff0000b800000 */
[----:B------:R-:W0:Y:S01]  /*0760*/  LDC.64 R10, c[0x0][0x388] ;  /* 0x0000e200ff0a7b82 */ /* 0x000e220000000a00 */
[----:B------:R-:W1:Y:S01]  /*0770*/  LDCU.64 UR10, c[0x0][0x380] ;  /* 0x00007000ff0a77ac */ /* 0x000e620008000a00 */
[----:B------:R-:W-:Y:S01]  /*0780*/  IMAD R9, R0, UR4, R3 ;  /* 0x0000000400097c24 */ /* 0x000fe2000f8e0203 */
[C---:B------:R-:W-:Y:S02]  /*0790*/  IADD3 R12, P0, PT, R4.reuse, UR4, RZ ;  /* 0x00000004040c7c10 */ /* 0x040fe4000ff1e0ff */
[----:B------:R-:W-:-:S03]  /*07a0*/  IADD3 R5, PT, PT, R4, UR4, RZ ;  /* 0x0000000404057c10 */ /* 0x000fc6000fffe0ff */
[----:B------:R-:W2:Y:S01]  /*07b0*/  LDC.64 R6, c[0x0][0x380] ;  /* 0x0000e000ff067b82 */ /* 0x000ea20000000a00 */
[----:B0-----:R-:W-:Y:S01]  /*07c0*/  IMAD.WIDE R10, R9, 0x8, R10 ;  /* 0x00000008090a7825 */ /* 0x001fe200078e020a */
[----:B------:R-:W-:Y:S02]  /*07d0*/  IADD3.X R9, PT, PT, RZ, RZ, RZ, P0, !PT ;  /* 0x000000ffff097210 */ /* 0x000fe400007fe4ff */
[----:B-1----:R-:W-:-:S04]  /*07e0*/  LEA R8, P0, R12, UR10, 0x3 ;  /* 0x0000000a0c087c11 */ /* 0x002fc8000f8018ff */
[----:B------:R-:W-:Y:S01]  /*07f0*/  LEA.HI.X R9, R12, UR11, R9, 0x3, P0 ;  /* 0x0000000b0c097c11 */ /* 0x000fe200080f1c09 */
[----:B--2---:R-:W-:-:S04]  /*0800*/  IMAD.WIDE.U32 R6, R5, 0x8, R6 ;  /* 0x0000000805067825 */ /* 0x004fc800078e0006 */
[C---:B------:R-:W-:Y:S01]  /*0810*/  IMAD.WIDE R12, R0.reuse, 0x8, R10 ;  /* 0x00000008000c7825 */ /* 0x040fe200078e020a */
[----:B------:R-:W2:Y:S04]  /*0820*/  LDG.E.64 R14, desc[UR8][R8.64+0x8] ;  /* 0x00000808080e7981 */ /* 0x000ea8000c1e1b00 */
[----:B------:R-:W3:Y:S01]  /*0830*/  LDG.E.64 R6, desc[UR8][R6.64] ;  /* 0x0000000806067981 */ /* 0x000ee2000c1e1b00 */
[----:B------:R-:W-:-:S03]  /*0840*/  IMAD.WIDE R26, R0, 0x8, R12 ;  /* 0x00000008001a7825 */ /* 0x000fc600078e020c */
[----:B------:R-:W3:Y:S04]  /*0850*/  LDG.E.64 R10, desc[UR8][R10.64] ;  /* 0x000000080a0a7981 */ /* 0x000ee8000c1e1b00 */
[----:B------:R-:W2:Y:S01]  /*0860*/  LDG.E.64 R12, desc[UR8][R12.64] ;  /* 0x000000080c0c7981 */ /* 0x000ea2000c1e1b00 */
[----:B------:R-:W-:-:S03]  /*0870*/  IMAD.WIDE R24, R0, 0x8, R26 ;  /* 0x0000000800187825 */ /* 0x000fc600078e021a */
[----:B------:R-:W4:Y:S04]  /*0880*/  LDG.E.64 R16, desc[UR8][R8.64+0x10] ;  /* 0x0000100808107981 */ /* 0x000f28000c1e1b00 */
[----:B------:R-:W4:Y:S04]  /*0890*/  LDG.E.64 R18, desc[UR8][R26.64] ;  /* 0x000000081a127981 */ /* 0x000f28000c1e1b00 */
[----:B------:R-:W5:Y:S04]  /*08a0*/  LDG.E.64 R22, desc[UR8][R8.64+0x18] ;  /* 0x0000180808167981 */ /* 0x000f68000c1e1b00 */
[----:B------:R-:W5:Y:S01]  /*08b0*/  LDG.E.64 R24, desc[UR8][R24.64] ;  /* 0x0000000818187981 */ /* 0x000f62000c1e1b00 */
[----:B------:R-:W-:Y:S01]  /*08c0*/  UIADD3 UR4, UPT, UPT, UR4, 0x4, URZ ;  /* 0x0000000404047890 */ /* 0x000fe2000fffe0ff */
[-C--:B---3--:R-:W-:Y:S01]  /*08d0*/  FMUL R28, R6, R11.reuse ;  /* 0x0000000b061c7220 */ /* 0x088fe20000400000 */
[----:B------:R-:W-:-:S03]  /*08e0*/  FMUL R5, R7, R11 ;  /* 0x0000000b07057220 */ /* 0x000fc60000400000 */
[-C--:B------:R-:W-:Y:S01]  /*08f0*/  FFMA R28, R7, R10.reuse, R28 ;  /* 0x0000000a071c7223 */ /* 0x080fe2000000001c */
[----:B------:R-:W-:Y:S01]  /*0900*/  FFMA R5, R6, R10, -R5 ;  /* 0x0000000a06057223 */ /* 0x000fe20000000805 */
[-C--:B--2---:R-:W-:Y:S01]  /*0910*/  FMUL R7, R15, R13.reuse ;  /* 0x0000000d0f077220 */ /* 0x084fe20000400000 */
[C---:B------:R-:W-:Y:S01]  /*0920*/  FMUL R6, R14.reuse, R13 ;  /* 0x0000000d0e067220 */ /* 0x040fe20000400000 */
[----:B------:R-:W-:Y:S02]  /*0930*/  FADD R28, R21, R28 ;  /* 0x0000001c151c7221 */ /* 0x000fe40000000000 */
[-C--:B------:R-:W-:Y:S01]  /*0940*/  FFMA R14, R14, R12.reuse, -R7 ;  /* 0x0000000c0e0e7223 */ /* 0x080fe20000000807 */
[----:B------:R-:W-:Y:S01]  /*0950*/  FFMA R15, R15, R12, R6 ;  /* 0x0000000c0f0f7223 */ /* 0x000fe20000000006 */
[-C--:B----4-:R-:W-:Y:S01]  /*0960*/  FMUL R7, R17, R19.reuse ;  /* 0x0000001311077220 */ /* 0x090fe20000400000 */
[----:B------:R-:W-:Y:S01]  /*0970*/  FADD R5, R20, R5 ;  /* 0x0000000514057221 */ /* 0x000fe20000000000 */
[----:B------:R-:W-:Y:S01]  /*0980*/  FMUL R6, R16, R19 ;  /* 0x0000001310067220 */ /* 0x000fe20000400000 */
[----:B------:R-:W-:Y:S01]  /*0990*/  FADD R15, R28, R15 ;  /* 0x0000000f1c0f7221 */ /* 0x000fe20000000000 */
[-C--:B------:R-:W-:Y:S01]  /*09a0*/  FFMA R16, R16, R18.reuse, -R7 ;  /* 0x0000001210107223 */ /* 0x080fe20000000807 */
[----:B------:R-:W-:Y:S01]  /*09b0*/  FADD R5, R5, R14 ;  /* 0x0000000e05057221 */ /* 0x000fe20000000000 */
[----:B------:R-:W-:Y:S01]  /*09c0*/  FFMA R6, R17, R18, R6 ;  /* 0x0000001211067223 */ /* 0x000fe20000000006 */
[-C--:B-----5:R-:W-:Y:S01]  /*09d0*/  FMUL R7, R23, R25.reuse ;  /* 0x0000001917077220 */ /* 0x0a0fe20000400000 */
[C---:B------:R-:W-:Y:S01]  /*09e0*/  FMUL R8, R22.reuse, R25 ;  /* 0x0000001916087220 */ /* 0x040fe20000400000 */
[----:B------:R-:W-:Y:S01]  /*09f0*/  FADD R5, R5, R16 ;  /* 0x0000001005057221 */ /* 0x000fe20000000000 */
[----:B------:R-:W-:Y:S01]  /*0a00*/  FADD R6, R15, R6 ;  /* 0x000000060f067221 */ /* 0x000fe20000000000 */
[-C--:B------:R-:W-:Y:S01]  /*0a10*/  FFMA R20, R22, R24.reuse, -R7 ;  /* 0x0000001816147223 */ /* 0x080fe20000000807 */
[----:B------:R-:W-:-:S03]  /*0a20*/  FFMA R21, R23, R24, R8 ;  /* 0x0000001817157223 */ /* 0x000fc60000000008 */
[----:B------:R-:W-:Y:S01]  /*0a30*/  FADD R20, R5, R20 ;  /* 0x0000001405147221 */ /* 0x000fe20000000000 */
[----:B------:R-:W-:-:S07]  /*0a40*/  FADD R21, R6, R21 ;  /* 0x0000001506157221 */ /* 0x000fce0000000000 */
.L_x_3:
[----:B------:R-:W-:Y:S05]  /*0a50*/  BRA.U !UP1, `(.L_x_0) ;  /* 0x0000000109c07547 */ /* 0x000fea000b800000 */
[----:B------:R-:W-:Y:S02]  /*0a60*/  UISETP.NE.AND UP0, UPT, UR7, 0x1, UPT ;  /* 0x000000010700788c */ /* 0x000fe4000bf05270 */
[----:B------:R-:W-:-:S04]  /*0a70*/  ULOP3.LUT UR5, UR5, 0x1, URZ, 0xc0, !UPT ;  /* 0x0000000105057892 */ /* 0x000fc8000f8ec0ff */
[----:B------:R-:W-:-:S03]  /*0a80*/  UISETP.NE.U32.AND UP1, UPT, UR5, 0x1, UPT ;  /* 0x000000010500788c */ /* 0x000fc6000bf25070 */
[----:B------:R-:W-:Y:S08]  /*0a90*/  BRA.U !UP0, `(.L_x_4) ;  /* 0x0000000108747547 */ /* 0x000ff0000b800000 */
[----:B------:R-:W0:Y:S01]  /*0aa0*/  LDC.64 R6, c[0x0][0x380] ;  /* 0x0000e000ff067b82 */ /* 0x000e220000000a00 */
[----:B------:R-:W1:Y:S01]  /*0ab0*/  LDCU.64 UR6, c[0x0][0x380] ;  /* 0x00007000ff0677ac */ /* 0x000e620008000a00 */
[----:B------:R-:W-:Y:S01]  /*0ac0*/  IADD3 R9, PT, PT, R4, UR4, RZ ;  /* 0x0000000404097c10 */ /* 0x000fe2000fffe0ff */
[----:B------:R-:W-:Y:S01]  /*0ad0*/  IMAD R15, R0, UR4, R3 ;  /* 0x00000004000f7c24 */ /* 0x000fe2000f8e0203 */
[----:B------:R-:W-:-:S04]  /*0ae0*/  IADD3 R5, P0, PT, R4, UR4, RZ ;  /* 0x0000000404057c10 */ /* 0x000fc8000ff1e0ff */
[----:B------:R-:W2:Y:S01]  /*0af0*/  LDC.64 R10, c[0x0][0x388] ;  /* 0x0000e200ff0a7b82 */ /* 0x000ea20000000a00 */
[----:B0-----:R-:W-:Y:S01]  /*0b00*/  IMAD.WIDE.U32 R8, R9, 0x8, R6 ;  /* 0x0000000809087825 */ /* 0x001fe200078e0006 */
[----:B------:R-:W-:Y:S02]  /*0b10*/  IADD3.X R6, PT, PT, RZ, RZ, RZ, P0, !PT ;  /* 0x000000ffff067210 */ /* 0x000fe400007fe4ff */
[----:B-1----:R-:W-:-:S03]  /*0b20*/  LEA R12, P0, R5, UR6, 0x3 ;  /* 0x00000006050c7c11 */ /* 0x002fc6000f8018ff */
[----:B------:R-:W3:Y:S01]  /*0b30*/  LDG.E.64 R8, desc[UR8][R8.64] ;  /* 0x0000000808087981 */ /* 0x000ee2000c1e1b00 */
[----:B------:R-:W-:Y:S01]  /*0b40*/  LEA.HI.X R13, R5, UR7, R6, 0x3, P0 ;  /* 0x00000007050d7c11 */ /* 0x000fe200080f1c06 */
[----:B--2---:R-:W-:-:S05]  /*0b50*/  IMAD.WIDE R14, R15, 0x8, R10 ;  /* 0x000000080f0e7825 */ /* 0x004fca00078e020a */
[----:B------:R-:W3:Y:S01]  /*0b60*/  LDG.E.64 R6, desc[UR8][R14.64] ;  /* 0x000000080e067981 */ /* 0x000ee2000c1e1b00 */
[----:B------:R-:W-:-:S03]  /*0b70*/  IMAD.WIDE R10, R0, 0x8, R14 ;  /* 0x00000008000a7825 */ /* 0x000fc600078e020e */
[----:B------:R-:W2:Y:S04]  /*0b80*/  LDG.E.64 R12, desc[UR8][R12.64+0x8] ;  /* 0x000008080c0c7981 */ /* 0x000ea8000c1e1b00 */
[----:B------:R-:W2:Y:S01]  /*0b90*/  LDG.E.64 R10, desc[UR8][R10.64] ;  /* 0x000000080a0a7981 */ /* 0x000ea2000c1e1b00 */
[----:B------:R-:W-:Y:S01]  /*0ba0*/  UIADD3 UR4, UPT, UPT, UR4, 0x2, URZ ;  /* 0x0000000204047890 */ /* 0x000fe2000fffe0ff */
[-C--:B---3--:R-:W-:Y:S01]  /*0bb0*/  FMUL R5, R9, R7.reuse ;  /* 0x0000000709057220 */ /* 0x088fe20000400000 */
[----:B------:R-:W-:-:S03]  /*0bc0*/  FMUL R16, R8, R7 ;  /* 0x0000000708107220 */ /* 0x000fc60000400000 */
[-C--:B------:R-:W-:Y:S01]  /*0bd0*/  FFMA R5, R8, R6.reuse, -R5 ;  /* 0x0000000608057223 */ /* 0x080fe20000000805 */
[----:B------:R-:W-:Y:S01]  /*0be0*/  FFMA R16, R9, R6, R16 ;  /* 0x0000000609107223 */ /* 0x000fe20000000010 */
[-C--:B--2---:R-:W-:Y:S01]  /*0bf0*/  FMUL R7, R13, R11.reuse ;  /* 0x0000000b0d077220 */ /* 0x084fe20000400000 */
[----:B------:R-:W-:Y:S01]  /*0c00*/  FMUL R6, R12, R11 ;  /* 0x0000000b0c067220 */ /* 0x000fe20000400000 */
[----:B------:R-:W-:Y:S01]  /*0c10*/  FADD R5, R20, R5 ;  /* 0x0000000514057221 */ /* 0x000fe20000000000 */
[----:B------:R-:W-:Y:S01]  /*0c20*/  FADD R16, R21, R16 ;  /* 0x0000001015107221 */ /* 0x000fe20000000000 */
[-C--:B------:R-:W-:Y:S01]  /*0c30*/  FFMA R20, R12, R10.reuse, -R7 ;  /* 0x0000000a0c147223 */ /* 0x080fe20000000807 */
[----:B------:R-:W-:-:S03]  /*0c40*/  FFMA R13, R13, R10, R6 ;  /* 0x0000000a0d0d7223 */ /* 0x000fc60000000006 */
[----:B------:R-:W-:Y:S01]  /*0c50*/  FADD R20, R5, R20 ;  /* 0x0000001405147221 */ /* 0x000fe20000000000 */
[----:B------:R-:W-:-:S07]  /*0c60*/  FADD R21, R16, R13 ;  /* 0x0000000d10157221 */ /* 0x000fce0000000000 */
.L_x_4:
[----:B------:R-:W-:Y:S05]  /*0c70*/  BRA.U UP1, `(.L_x_0) ;  /* 0x0000000101387547 */ /* 0x000fea000b800000 */
[----:B------:R-:W0:Y:S01]  /*0c80*/  LDC.64 R6, c[0x0][0x380] ;  /* 0x0000e000ff067b82 */ /* 0x000e220000000a00 */
[----:B------:R-:W-:Y:S01]  /*0c90*/  IADD3 R5, PT, PT, R4, UR4, RZ ;  /* 0x0000000404057c10 */ /* 0x000fe2000fffe0ff */
[----:B------:R-:W-:-:S06]  /*0ca0*/  IMAD R11, R0, UR4, R3 ;  /* 0x00000004000b7c24 */ /* 0x000fcc000f8e0203 */
[----:B------:R-:W1:Y:S01]  /*0cb0*/  LDC.64 R8, c[0x0][0x388] ;  /* 0x0000e200ff087b82 */ /* 0x000e620000000a00 */
[----:B0-----:R-:W-:-:S06]  /*0cc0*/  IMAD.WIDE.U32 R4, R5, 0x8, R6 ;  /* 0x0000000805047825 */ /* 0x001fcc00078e0006 */
[----:B------:R-:W2:Y:S01]  /*0cd0*/  LDG.E.64 R4, desc[UR8][R4.64] ;  /* 0x0000000804047981 */ /* 0x000ea2000c1e1b00 */
[----:B-1----:R-:W-:-:S06]  /*0ce0*/  IMAD.WIDE R6, R11, 0x8, R8 ;  /* 0x000000080b067825 */ /* 0x002fcc00078e0208 */
[----:B------:R-:W2:Y:S02]  /*0cf0*/  LDG.E.64 R6, desc[UR8][R6.64] ;  /* 0x0000000806067981 */ /* 0x000ea4000c1e1b00 */
[-C--:B--2---:R-:W-:Y:S01]  /*0d00*/  FMUL R9, R5, R7.reuse ;  /* 0x0000000705097220 */ /* 0x084fe20000400000 */
[----:B------:R-:W-:-:S03]  /*0d10*/  FMUL R8, R4, R7 ;  /* 0x0000000704087220 */ /* 0x000fc60000400000 */
[-C--:B------:R-:W-:Y:S01]  /*0d20*/  FFMA R9, R4, R6.reuse, -R9 ;  /* 0x0000000604097223 */ /* 0x080fe20000000809 */
[----:B------:R-:W-:-:S03]  /*0d30*/  FFMA R8, R5, R6, R8 ;  /* 0x0000000605087223 */ /* 0x000fc60000000008 */
[----:B------:R-:W-:Y:S01]  /*0d40*/  FADD R20, R20, R9 ;  /* 0x0000000914147221 */ /* 0x000fe20000000000 */
[----:B------:R-:W-:-:S07]  /*0d50*/  FADD R21, R21, R8 ;  /* 0x0000000815157221 */ /* 0x000fce0000000000 */
.L_x_0:
[----:B------:R-:W0:Y:S01]  /*0d60*/  LDC.64 R4, c[0x0][0x390] ;  /* 0x0000e400ff047b82 */ /* 0x000e220000000a00 */
[----:B------:R-:W-:-:S04]  /*0d70*/  IMAD R3, R2, R0, R3 ;  /* 0x0000000002037224 */ /* 0x000fc800078e0203 */
[----:B0-----:R-:W-:-:S05]  /*0d80*/  IMAD.WIDE R2, R3, 0x8, R4 ;  /* 0x0000000803027825 */ /* 0x001fca00078e0204 */
[----:B------:R-:W-:Y:S01]  /*0d90*/  STG.E.64 desc[UR8][R2.64], R20 ;  /* 0x0000001402007986 */ /* 0x000fe2000c101b08 */
[----:B------:R-:W-:Y:S05]  /*0da0*/  EXIT ;  /* 0x000000000000794d */ /* 0x000fea0003800000 */
.L_x_5:
[----:B------:R-:W-:-:S00]  /*0db0*/  BRA `(.L_x_5) ;  /* 0xfffffffc00fc7947 */ /* 0x000fc0000383ffff */
[----:B------:R-:W-:-:S00]  /*0dc0*/  NOP ;  /* 0x0000000000007918 */ /* 0x000fc00000000000 */
        /* <DEDUP_REMOVED lines=11> */
.L_x_7:


//--------------------- .text._Z26hermitian_transpose_kernelPK6float2PS_i --------------------------
	.section	.text._Z26hermitian_transpose_kernelPK6float2PS_i,"ax",@progbits
	.align	128
        .global         _Z26hermitian_transpose_kernelPK6float2PS_i
        .type           _Z26hermitian_transpose_kernelPK6float2PS_i,@function
        .size           _Z26hermitian_transpose_kernelPK6float2PS_i,(.L_x_8 - _Z26hermitian_transpose_kernelPK6float2PS_i)
        .other          _Z26hermitian_transpose_kernelPK6float2PS_i,@"STO_CUDA_ENTRY STV_DEFAULT"
_Z26hermitian_transpose_kernelPK6float2PS_i:
.text._Z26hermitian_transpose_kernelPK6float2PS_i:
[----:B------:R-:W-:Y:S01]  /*0000*/  LDC R1, c[0x0][0x37c] ;  /* 0x0000df00ff017b82 */ /* 0x000fe20000000800 */
[----:B------:R-:W0:Y:S01]  /*0010*/  S2R R0, SR_TID.X ;  /* 0x0000000000007919 */ /* 0x000e220000002100 */
[----:B------:R-:W0:Y:S01]  /*0020*/  LDCU UR4, c[0x0][0x360] ;  /* 0x00006c00ff0477ac */ /* 0x000e220008000800 */
[----:B------:R-:W0:Y:S01]  /*0030*/  S2R R3, SR_CTAID.X ;  /* 0x0000000000037919 */ /* 0x000e220000002500 */
[----:B------:R-:W1:Y:S01]  /*0040*/  LDCU UR5, c[0x0][0x364] ;  /* 0x00006c80ff0577ac */ /* 0x000e620008000800 */
[----:B------:R-:W1:Y:S01]  /*0050*/  S2R R7, SR_TID.Y ;  /* 0x0000000000077919 */ /* 0x000e620000002200 */
[----:B------:R-:W2:Y:S01]  /*0060*/  LDCU UR6, c[0x0][0x390] ;  /* 0x00007200ff0677ac */ /* 0x000ea20008000800 */
[----:B------:R-:W1:Y:S01]  /*0070*/  S2R R2, SR_CTAID.Y ;  /* 0x0000000000027919 */ /* 0x000e620000002600 */
[----:B0-----:R-:W-:Y:S02]  /*0080*/  IMAD R0, R3, UR4, R0 ;  /* 0x0000000403007c24 */ /* 0x001fe4000f8e0200 */
[----:B-1----:R-:W-:-:S05]  /*0090*/  IMAD R7, R2, UR5, R7 ;  /* 0x0000000502077c24 */ /* 0x002fca000f8e0207 */
[----:B------:R-:W-:-:S04]  /*00a0*/  VIMNMX R2, PT, PT, R0, R7, !PT ;  /* 0x0000000700027248 */ /* 0x000fc80007fe0100 */
[----:B--2---:R-:W-:-:S13]  /*00b0*/  ISETP.GE.AND P0, PT, R2, UR6, PT ;  /* 0x0000000602007c0c */ /* 0x004fda000bf06270 */
[----:B------:R-:W-:Y:S05]  /*00c0*/  @P0 EXIT ;  /* 0x000000000000094d */ /* 0x000fea0003800000 */
[----:B------:R-:W0:Y:S01]  /*00d0*/  LDC.64 R2, c[0x0][0x380] ;  /* 0x0000e000ff027b82 */ /* 0x000e220000000a00 */
[----:B------:R-:W1:Y:S01]  /*00e0*/  LDCU.64 UR4, c[0x0][0x358] ;  /* 0x00006b00ff0477ac */ /* 0x000e620008000a00 */
[----:B------:R-:W-:-:S04]  /*00f0*/  IMAD R5, R7, UR6, R0 ;  /* 0x0000000607057c24 */ /* 0x000fc8000f8e0200 */
[----:B0-----:R-:W-:Y:S02]  /*0100*/  IMAD.WIDE R2, R5, 0x8, R2 ;  /* 0x0000000805027825 */ /* 0x001fe400078e0202 */
[----:B------:R-:W0:Y:S04]  /*0110*/  LDC.64 R4, c[0x0][0x388] ;  /* 0x0000e200ff047b82 */ /* 0x000e280000000a00 */
[----:B-1----:R-:W2:Y:S01]  /*0120*/  LDG.E.64 R2, desc[UR4][R2.64] ;  /* 0x0000000402027981 */ /* 0x002ea2000c1e1b00 */
[----:B------:R-:W-:-:S04]  /*0130*/  IMAD R7, R0, UR6, R7 ;  /* 0x0000000600077c24 */ /* 0x000fc8000f8e0207 */
[----:B0-----:R-:W-:-:S04]  /*0140*/  IMAD.WIDE R4, R7, 0x8, R4 ;  /* 0x0000000807047825 */ /* 0x001fc800078e0204 */
[----:B--2---:R-:W-:-:S05]  /*0150*/  FADD R3, -R3, -RZ ;  /* 0x800000ff03037221 */ /* 0x004fca0000000100 */
[----:B------:R-:W-:Y:S01]  /*0160*/  STG.E.64 desc[UR4][R4.64], R2 ;  /* 0x0000000204007986 */ /* 0x000fe2000c101b04 */
[----:B------:R-:W-:Y:S05]  /*0170*/  EXIT ;  /* 0x000000000000794d */ /* 0x000fea0003800000 */
.L_x_6:
        /* <DEDUP_REMOVED lines=16> */
.L_x_8:


//--------------------- .nv.shared.reserved.0     --------------------------
	.section	.nv.shared.reserved.0,"aw",@nobits
	.weak		__nv_reservedSMEM_offset_0_alias
	.size		__nv_reservedSMEM_offset_0_alias, 0, 64
	.other		__nv_reservedSMEM_offset_0_alias,@"STO_CUDA_RESERVED_SHARED STV_DEFAULT"
__nv_reservedSMEM_offset_0_alias:
	.zero		0
	.zero		64


//--------------------- .nv.constant0._Z26complex_matrix_mult_kernelPK6float2S1_PS_iii --------------------------
	.section	.nv.constant0._Z26complex_matrix_mult_kernelPK6float2S1_PS_iii,"a",@progbits
	.sectionflags	@""
	.align	4
.nv.constant0._Z26complex_matrix_mult_kernelPK6float2S1_PS_iii:
	.zero		932


//--------------------- .nv.constant0._Z26hermitian_transpose_kernelPK6float2PS_i --------------------------
	.section	.nv.constant0._Z26hermitian_transpose_kernelPK6float2PS_i,"a",@progbits
	.sectionflags	@""
	.align	4
.nv.constant0._Z26hermitian_transpose_kernelPK6float2PS_i:
	.zero		916


//--------------------- SYMBOLS --------------------------

	.type		.nv.reservedSmem.offset0,@object
	.size		.nv.reservedSmem.offset0,0x4
